	.headerflags	@"EF_CUDA_TEXMODE_UNIFIED EF_CUDA_64BIT_ADDRESS EF_CUDA_ACCELERATORS EF_CUDA_SM90 EF_CUDA_VIRTUAL_SM(EF_CUDA_SM90)"
	.elftype	@"ET_EXEC"


//--------------------- .nv.info                  --------------------------
	.section	.nv.info,"",@"SHT_CUDA_INFO"
	.align	4


	//----- nvinfo : EIATTR_REGCOUNT
	.align		4
        /*0000*/ 	.byte	0x04, 0x2f
        /*0002*/ 	.short	(.L_1 - .L_0)
	.align		4
.L_0:
        /*0004*/ 	.word	index@(triton_poi_fused__to_copy_add_arange_clamp_mul_sub_20)
        /*0008*/ 	.word	0x0000000a


	//----- nvinfo : EIATTR_MIN_STACK_SIZE
	.align		4
.L_1:
        /*000c*/ 	.byte	0x04, 0x12
        /*000e*/ 	.short	(.L_3 - .L_2)
	.align		4
.L_2:
        /*0010*/ 	.word	index@(triton_poi_fused__to_copy_add_arange_clamp_mul_sub_20)
        /*0014*/ 	.word	0x00000000


	//----- nvinfo : EIATTR_FRAME_SIZE
	.align		4
.L_3:
        /*0018*/ 	.byte	0x04, 0x11
        /*001a*/ 	.short	(.L_5 - .L_4)
	.align		4
.L_4:
        /*001c*/ 	.word	index@(triton_poi_fused__to_copy_add_arange_clamp_mul_sub_20)
        /*0020*/ 	.word	0x00000000


	//----- nvinfo : EIATTR_MIN_STACK_SIZE
	.align		4
.L_5:
        /*0024*/ 	.byte	0x04, 0x12
        /*0026*/ 	.short	(.L_7 - .L_6)
	.align		4
.L_6:
        /*0028*/ 	.word	index@(triton_poi_fused__to_copy_add_arange_clamp_mul_sub_20)
        /*002c*/ 	.word	0x00000000
.L_7:


//--------------------- .nv.info.triton_poi_fused__to_copy_add_arange_clamp_mul_sub_20 --------------------------
	.section	.nv.info.triton_poi_fused__to_copy_add_arange_clamp_mul_sub_20,"",@"SHT_CUDA_INFO"
	.sectionflags	@""
	.align	4


	//----- nvinfo : EIATTR_CUDA_API_VERSION
	.align		4
        /*0000*/ 	.byte	0x04, 0x37
        /*0002*/ 	.short	(.L_9 - .L_8)
.L_8:
        /*0004*/ 	.word	0x0000007c


	//----- nvinfo : EIATTR_KPARAM_INFO
	.align		4
.L_9:
        /*0008*/ 	.byte	0x04, 0x17
        /*000a*/ 	.short	(.L_11 - .L_10)
.L_10:
        /*000c*/ 	.word	0x00000000
        /*0010*/ 	.short	0x0001
        /*0012*/ 	.short	0x0008
        /*0014*/ 	.byte	0x00, 0xf0, 0x11, 0x00


	//----- nvinfo : EIATTR_KPARAM_INFO
	.align		4
.L_11:
        /*0018*/ 	.byte	0x04, 0x17
        /*001a*/ 	.short	(.L_13 - .L_12)
.L_12:
        /*001c*/ 	.word	0x00000000
        /*0020*/ 	.short	0x0000
        /*0022*/ 	.short	0x0000
        /*0024*/ 	.byte	0x00, 0xf4, 0x21, 0x00


	//----- nvinfo : EIATTR_SPARSE_MMA_MASK
	.align		4
.L_13:
        /*0028*/ 	.byte	0x03, 0x50
        /*002a*/ 	.short	0x0000


	//----- nvinfo : EIATTR_MAXREG_COUNT
	.align		4
        /*002c*/ 	.byte	0x03, 0x1b
        /*002e*/ 	.short	0x00ff


	//----- nvinfo : EIATTR_EXIT_INSTR_OFFSETS
	.align		4
        /*0030*/ 	.byte	0x04, 0x1c
        /*0032*/ 	.short	(.L_15 - .L_14)


	//   ....[0]....
.L_14:
        /*0034*/ 	.word	0x00000110


	//   ....[1]....
        /*0038*/ 	.word	0x00000140


	//----- nvinfo : EIATTR_REQNTID
	.align		4
.L_15:
        /*003c*/ 	.byte	0x04, 0x10
        /*003e*/ 	.short	(.L_17 - .L_16)
.L_16:
        /*0040*/ 	.word	0x00000020
        /*0044*/ 	.word	0x00000001
        /*0048*/ 	.word	0x00000001


	//----- nvinfo : EIATTR_CBANK_PARAM_SIZE
	.align		4
.L_17:
        /*004c*/ 	.byte	0x03, 0x19
        /*004e*/ 	.short	0x000c


	//----- nvinfo : EIATTR_PARAM_CBANK
	.align		4
        /*0050*/ 	.byte	0x04, 0x0a
        /*0052*/ 	.short	(.L_19 - .L_18)
	.align		4
.L_18:
        /*0054*/ 	.word	index@(.nv.constant0.triton_poi_fused__to_copy_add_arange_clamp_mul_sub_20)
        /*0058*/ 	.short	0x0210
        /*005a*/ 	.short	0x000c


	//----- nvinfo : EIATTR_SW_WAR
	.align		4
.L_19:
        /*005c*/ 	.byte	0x04, 0x36
        /*005e*/ 	.short	(.L_21 - .L_20)
.L_20:
        /*0060*/ 	.word	0x00000008
.L_21:


//--------------------- .nv.callgraph             --------------------------
	.section	.nv.callgraph,"",@"SHT_CUDA_CALLGRAPH"
	.align	4
	.sectionentsize	8
	.align		4
        /*0000*/ 	.word	0x00000000
	.align		4
        /*0004*/ 	.word	0xffffffff
	.align		4
        /*0008*/ 	.word	0x00000000
	.align		4
        /*000c*/ 	.word	0xfffffffe
	.align		4
        /*0010*/ 	.word	0x00000000
	.align		4
        /*0014*/ 	.word	0xfffffffd
	.align		4
        /*0018*/ 	.word	0x00000000
	.align		4
        /*001c*/ 	.word	0xfffffffc


//--------------------- .text.triton_poi_fused__to_copy_add_arange_clamp_mul_sub_20 --------------------------
	.section	.text.triton_poi_fused__to_copy_add_arange_clamp_mul_sub_20,"ax",@progbits
	.align	128
        .global         triton_poi_fused__to_copy_add_arange_clamp_mul_sub_20
        .type           triton_poi_fused__to_copy_add_arange_clamp_mul_sub_20,@function
        .size           triton_poi_fused__to_copy_add_arange_clamp_mul_sub_20,(.L_x_1 - triton_poi_fused__to_copy_add_arange_clamp_mul_sub_20)
        .other          triton_poi_fused__to_copy_add_arange_clamp_mul_sub_20,@"STO_CUDA_ENTRY STV_DEFAULT"
triton_poi_fused__to_copy_add_arange_clamp_mul_sub_20:
.text.triton_poi_fused__to_copy_add_arange_clamp_mul_sub_20:
[----:B------:R-:W0:Y:S02]  /*0000*/  LDC R1, c[0x0][0x28] ;  /* 0x00000a00ff017b82 */ /* 0x000e240000000800 */
[----:B------:R-:W1:Y:S01]  /*0010*/  S2R R6, SR_TID.X ;  /* 0x0000000000067919 */ /* 0x000e620000002100 */
[----:B------:R-:W-:Y:S01]  /*0020*/  IMAD.MOV.U32 R3, RZ, RZ, 0x3f000000 ;  /* 0x3f000000ff037424 */ /* 0x000fe200078e00ff */
[----:B------:R-:W2:Y:S01]  /*0030*/  S2R R5, SR_CTAID.X ;  /* 0x0000000000057919 */ /* 0x000ea20000002500 */
[C---:B-1----:R-:W-:Y:S02]  /*0040*/  LOP3.LUT R0, R6.reuse, 0x7, RZ, 0xc0, !PT ;  /* 0x0000000706007812 */ /* 0x042fe400078ec0ff */
[----:B------:R-:W-:-:S03]  /*0050*/  LOP3.LUT P0, RZ, R6, 0x18, RZ, 0xc0, !PT ;  /* 0x0000001806ff7812 */ /* 0x000fc6000780c0ff */
[----:B--2---:R-:W-:-:S05]  /*0060*/  IMAD R5, R5, 0x8, R0 ;  /* 0x0000000805057824 */ /* 0x004fca00078e0200 */
[----:B------:R-:W-:Y:S02]  /*0070*/  I2FP.F32.S32 R0, R5 ;  /* 0x0000000500007245 */ /* 0x000fe40000201400 */
[----:B------:R-:W-:-:S03]  /*0080*/  ISETP.LT.AND P0, PT, R5, 0x8, !P0 ;  /* 0x000000080500780c */ /* 0x000fc60004701270 */
[----:B------:R-:W-:-:S04]  /*0090*/  FADD R0, R0, 0.5 ;  /* 0x3f00000000007421 */ /* 0x000fc80000000000 */
[----:B------:R-:W-:Y:S02]  /*00a0*/  FFMA R0, R0, R3, -0.5 ;  /* 0xbf00000000007423 */ /* 0x000fe40000000003 */
[----:B------:R-:W1:Y:S03]  /*00b0*/  LDC.64 R2, c[0x0][0x210] ;  /* 0x00008400ff027b82 */ /* 0x000e660000000a00 */
[----:B------:R-:W-:-:S04]  /*00c0*/  FMNMX R0, RZ, R0, !PT ;  /* 0x00000000ff007209 */ /* 0x000fc80007800000 */
[----:B------:R-:W2:Y:S02]  /*00d0*/  F2I.TRUNC.NTZ R4, R0 ;  /* 0x0000000000047305 */ /* 0x000ea4000020f100 */
[----:B--2---:R-:W-:Y:S01]  /*00e0*/  I2FP.F32.S32 R7, R4 ;  /* 0x0000000400077245 */ /* 0x004fe20000201400 */
[----:B-1----:R-:W-:-:S04]  /*00f0*/  IMAD.WIDE R2, R5, 0x4, R2 ;  /* 0x0000000405027825 */ /* 0x002fc800078e0202 */
[----:B------:R-:W-:Y:S01]  /*0100*/  FADD.SAT R7, R0, -R7 ;  /* 0x8000000700077221 */ /* 0x000fe20000002000 */
[----:B------:R-:W-:Y:S06]  /*0110*/  @!P0 EXIT ;  /* 0x000000000000894d */ /* 0x000fec0003800000 */
[----:B------:R-:W-:Y:S02]  /*0120*/  ULDC.64 UR4, c[0x0][0x208] ;  /* 0x0000820000047ab9 */ /* 0x000fe40000000a00 */
[----:B------:R-:W-:Y:S01]  /*0130*/  STG.E desc[UR4][R2.64], R7 ;  /* 0x0000000702007986 */ /* 0x000fe2000c101904 */
[----:B------:R-:W-:Y:S05]  /*0140*/  EXIT ;  /* 0x000000000000794d */ /* 0x000fea0003800000 */
.L_x_0:
[----:B------:R-:W-:-:S00]  /*0150*/  BRA `(.L_x_0) ;  /* 0xfffffffc00fc7947 */ /* 0x000fc0000383ffff */
[----:B------:R-:W-:-:S00]  /*0160*/  NOP ;  /* 0x0000000000007918 */ /* 0x000fc00000000000 */
        /* <DEDUP_REMOVED lines=9> */
.L_x_1:


//--------------------- .nv.constant0.triton_poi_fused__to_copy_add_arange_clamp_mul_sub_20 --------------------------
	.section	.nv.constant0.triton_poi_fused__to_copy_add_arange_clamp_mul_sub_20,"a",@progbits
	.sectionflags	@""
	.align	4
.nv.constant0.triton_poi_fused__to_copy_add_arange_clamp_mul_sub_20:
	.zero		540
